//
// Generated by NVIDIA NVVM Compiler
//
// Compiler Build ID: CL-36424714
// Cuda compilation tools, release 13.0, V13.0.88
// Based on NVVM 20.0.0
//

.version 9.0
.target sm_100
.address_size 64

	// .globl	_Z10matrix_mulPiS_S_iiii
// _ZZ10matrix_mulPiS_S_iiiiE3s_a has been demoted
// _ZZ10matrix_mulPiS_S_iiiiE3s_b has been demoted

.visible .entry _Z10matrix_mulPiS_S_iiii(
	.param .u64 .ptr .align 1 _Z10matrix_mulPiS_S_iiii_param_0,
	.param .u64 .ptr .align 1 _Z10matrix_mulPiS_S_iiii_param_1,
	.param .u64 .ptr .align 1 _Z10matrix_mulPiS_S_iiii_param_2,
	.param .u32 _Z10matrix_mulPiS_S_iiii_param_3,
	.param .u32 _Z10matrix_mulPiS_S_iiii_param_4,
	.param .u32 _Z10matrix_mulPiS_S_iiii_param_5,
	.param .u32 _Z10matrix_mulPiS_S_iiii_param_6
)
{
	.reg .pred 	%p<27>;
	.reg .b32 	%r<212>;
	.reg .b64 	%rd<13>;
	// demoted variable
	.shared .align 4 .b8 _ZZ10matrix_mulPiS_S_iiiiE3s_a[4096];
	// demoted variable
	.shared .align 4 .b8 _ZZ10matrix_mulPiS_S_iiiiE3s_b[4096];
	ld.param.u64 	%rd3, [_Z10matrix_mulPiS_S_iiii_param_0];
	ld.param.u64 	%rd4, [_Z10matrix_mulPiS_S_iiii_param_1];
	ld.param.u64 	%rd5, [_Z10matrix_mulPiS_S_iiii_param_2];
	ld.param.u32 	%r60, [_Z10matrix_mulPiS_S_iiii_param_3];
	ld.param.u32 	%r61, [_Z10matrix_mulPiS_S_iiii_param_4];
	ld.param.u32 	%r62, [_Z10matrix_mulPiS_S_iiii_param_5];
	ld.param.u32 	%r63, [_Z10matrix_mulPiS_S_iiii_param_6];
	mov.u32 	%r1, %ctaid.x;
	mov.u32 	%r65, %ntid.x;
	mov.u32 	%r2, %tid.x;
	mad.lo.s32 	%r3, %r1, %r65, %r2;
	mov.u32 	%r4, %ctaid.y;
	mov.u32 	%r66, %ntid.y;
	mov.u32 	%r5, %tid.y;
	mad.lo.s32 	%r6, %r4, %r66, %r5;
	setp.lt.s32 	%p2, %r63, 1;
	mov.b32 	%r207, 0;
	@%p2 bra 	$L__BB0_23;
	shl.b32 	%r69, %r4, 5;
	add.s32 	%r7, %r69, %r5;
	mul.lo.s32 	%r8, %r60, %r7;
	shl.b32 	%r70, %r5, 7;
	mov.u32 	%r71, _ZZ10matrix_mulPiS_S_iiiiE3s_a;
	add.s32 	%r9, %r71, %r70;
	shl.b32 	%r72, %r1, 5;
	add.s32 	%r10, %r72, %r2;
	setp.lt.s32 	%p3, %r3, %r62;
	setp.lt.s32 	%p4, %r6, %r61;
	and.pred  	%p1, %p3, %p4;
	shl.b32 	%r73, %r2, 2;
	mov.u32 	%r74, _ZZ10matrix_mulPiS_S_iiiiE3s_b;
	add.s32 	%r11, %r74, %r73;
	add.s32 	%r12, %r9, 32;
	add.s32 	%r13, %r11, 1024;
	cvta.to.global.u64 	%rd1, %rd3;
	cvta.to.global.u64 	%rd2, %rd4;
	mov.b32 	%r207, 0;
	mov.b32 	%r210, 32;
	not.pred 	%p11, %p1;
	mov.u32 	%r209, %r60;
	mov.u32 	%r193, %r207;
$L__BB0_2:
	setp.ge.s32 	%p5, %r7, %r61;
	shl.b32 	%r18, %r193, 5;
	add.s32 	%r75, %r18, %r2;
	setp.ge.s32 	%p6, %r75, %r60;
	or.pred  	%p7, %p5, %p6;
	@%p7 bra 	$L__BB0_4;
	add.s32 	%r76, %r75, %r8;
	mul.wide.s32 	%rd6, %r76, 4;
	add.s64 	%rd7, %rd1, %rd6;
	ld.global.u32 	%r77, [%rd7];
	shl.b32 	%r78, %r2, 2;
	add.s32 	%r79, %r9, %r78;
	st.shared.u32 	[%r79], %r77;
$L__BB0_4:
	setp.ge.s32 	%p8, %r10, %r62;
	add.s32 	%r20, %r18, %r5;
	setp.ge.s32 	%p9, %r20, %r60;
	or.pred  	%p10, %p8, %p9;
	@%p10 bra 	$L__BB0_6;
	mad.lo.s32 	%r80, %r20, %r62, %r10;
	mul.wide.s32 	%rd8, %r80, 4;
	add.s64 	%rd9, %rd2, %rd8;
	ld.global.u32 	%r81, [%rd9];
	shl.b32 	%r82, %r5, 7;
	mov.u32 	%r83, _ZZ10matrix_mulPiS_S_iiiiE3s_b;
	add.s32 	%r84, %r83, %r82;
	shl.b32 	%r85, %r2, 2;
	add.s32 	%r86, %r84, %r85;
	st.shared.u32 	[%r86], %r81;
$L__BB0_6:
	bar.sync 	0;
	@%p11 bra 	$L__BB0_22;
	setp.lt.s32 	%p12, %r209, 32;
	selp.b32 	%r210, %r209, %r210, %p12;
	setp.lt.s32 	%p13, %r210, 1;
	@%p13 bra 	$L__BB0_21;
	and.b32  	%r22, %r210, 15;
	setp.lt.u32 	%p14, %r210, 16;
	mov.b32 	%r203, 0;
	@%p14 bra 	$L__BB0_11;
	and.b32  	%r89, %r210, 2147483632;
	neg.s32 	%r196, %r89;
	mov.u32 	%r194, %r13;
	mov.u32 	%r195, %r12;
$L__BB0_10:
	.pragma "nounroll";
	and.b32  	%r203, %r210, 2147483632;
	ld.shared.u32 	%r90, [%r195+-32];
	ld.shared.u32 	%r91, [%r194+-1024];
	mad.lo.s32 	%r92, %r91, %r90, %r207;
	ld.shared.u32 	%r93, [%r195+-28];
	ld.shared.u32 	%r94, [%r194+-896];
	mad.lo.s32 	%r95, %r94, %r93, %r92;
	ld.shared.u32 	%r96, [%r195+-24];
	ld.shared.u32 	%r97, [%r194+-768];
	mad.lo.s32 	%r98, %r97, %r96, %r95;
	ld.shared.u32 	%r99, [%r195+-20];
	ld.shared.u32 	%r100, [%r194+-640];
	mad.lo.s32 	%r101, %r100, %r99, %r98;
	ld.shared.u32 	%r102, [%r195+-16];
	ld.shared.u32 	%r103, [%r194+-512];
	mad.lo.s32 	%r104, %r103, %r102, %r101;
	ld.shared.u32 	%r105, [%r195+-12];
	ld.shared.u32 	%r106, [%r194+-384];
	mad.lo.s32 	%r107, %r106, %r105, %r104;
	ld.shared.u32 	%r108, [%r195+-8];
	ld.shared.u32 	%r109, [%r194+-256];
	mad.lo.s32 	%r110, %r109, %r108, %r107;
	ld.shared.u32 	%r111, [%r195+-4];
	ld.shared.u32 	%r112, [%r194+-128];
	mad.lo.s32 	%r113, %r112, %r111, %r110;
	ld.shared.u32 	%r114, [%r195];
	ld.shared.u32 	%r115, [%r194];
	mad.lo.s32 	%r116, %r115, %r114, %r113;
	ld.shared.u32 	%r117, [%r195+4];
	ld.shared.u32 	%r118, [%r194+128];
	mad.lo.s32 	%r119, %r118, %r117, %r116;
	ld.shared.u32 	%r120, [%r195+8];
	ld.shared.u32 	%r121, [%r194+256];
	mad.lo.s32 	%r122, %r121, %r120, %r119;
	ld.shared.u32 	%r123, [%r195+12];
	ld.shared.u32 	%r124, [%r194+384];
	mad.lo.s32 	%r125, %r124, %r123, %r122;
	ld.shared.u32 	%r126, [%r195+16];
	ld.shared.u32 	%r127, [%r194+512];
	mad.lo.s32 	%r128, %r127, %r126, %r125;
	ld.shared.u32 	%r129, [%r195+20];
	ld.shared.u32 	%r130, [%r194+640];
	mad.lo.s32 	%r131, %r130, %r129, %r128;
	ld.shared.u32 	%r132, [%r195+24];
	ld.shared.u32 	%r133, [%r194+768];
	mad.lo.s32 	%r134, %r133, %r132, %r131;
	ld.shared.u32 	%r135, [%r195+28];
	ld.shared.u32 	%r136, [%r194+896];
	mad.lo.s32 	%r207, %r136, %r135, %r134;
	add.s32 	%r196, %r196, 16;
	add.s32 	%r195, %r195, 64;
	add.s32 	%r194, %r194, 2048;
	setp.ne.s32 	%p15, %r196, 0;
	@%p15 bra 	$L__BB0_10;
$L__BB0_11:
	setp.eq.s32 	%p16, %r22, 0;
	@%p16 bra 	$L__BB0_21;
	and.b32  	%r36, %r210, 7;
	setp.lt.u32 	%p17, %r22, 8;
	@%p17 bra 	$L__BB0_14;
	shl.b32 	%r138, %r203, 2;
	add.s32 	%r139, %r9, %r138;
	ld.shared.u32 	%r140, [%r139];
	shl.b32 	%r141, %r203, 7;
	add.s32 	%r142, %r11, %r141;
	ld.shared.u32 	%r143, [%r142];
	mad.lo.s32 	%r144, %r143, %r140, %r207;
	ld.shared.u32 	%r145, [%r139+4];
	ld.shared.u32 	%r146, [%r142+128];
	mad.lo.s32 	%r147, %r146, %r145, %r144;
	ld.shared.u32 	%r148, [%r139+8];
	ld.shared.u32 	%r149, [%r142+256];
	mad.lo.s32 	%r150, %r149, %r148, %r147;
	ld.shared.u32 	%r151, [%r139+12];
	ld.shared.u32 	%r152, [%r142+384];
	mad.lo.s32 	%r153, %r152, %r151, %r150;
	ld.shared.u32 	%r154, [%r139+16];
	ld.shared.u32 	%r155, [%r142+512];
	mad.lo.s32 	%r156, %r155, %r154, %r153;
	ld.shared.u32 	%r157, [%r139+20];
	ld.shared.u32 	%r158, [%r142+640];
	mad.lo.s32 	%r159, %r158, %r157, %r156;
	ld.shared.u32 	%r160, [%r139+24];
	ld.shared.u32 	%r161, [%r142+768];
	mad.lo.s32 	%r162, %r161, %r160, %r159;
	ld.shared.u32 	%r163, [%r139+28];
	ld.shared.u32 	%r164, [%r142+896];
	mad.lo.s32 	%r207, %r164, %r163, %r162;
	add.s32 	%r203, %r203, 8;
$L__BB0_14:
	setp.eq.s32 	%p18, %r36, 0;
	@%p18 bra 	$L__BB0_21;
	and.b32  	%r42, %r210, 3;
	setp.lt.u32 	%p19, %r36, 4;
	@%p19 bra 	$L__BB0_17;
	shl.b32 	%r166, %r203, 2;
	add.s32 	%r167, %r9, %r166;
	ld.shared.u32 	%r168, [%r167];
	shl.b32 	%r169, %r203, 7;
	add.s32 	%r170, %r11, %r169;
	ld.shared.u32 	%r171, [%r170];
	mad.lo.s32 	%r172, %r171, %r168, %r207;
	ld.shared.u32 	%r173, [%r167+4];
	ld.shared.u32 	%r174, [%r170+128];
	mad.lo.s32 	%r175, %r174, %r173, %r172;
	ld.shared.u32 	%r176, [%r167+8];
	ld.shared.u32 	%r177, [%r170+256];
	mad.lo.s32 	%r178, %r177, %r176, %r175;
	ld.shared.u32 	%r179, [%r167+12];
	ld.shared.u32 	%r180, [%r170+384];
	mad.lo.s32 	%r207, %r180, %r179, %r178;
	add.s32 	%r203, %r203, 4;
$L__BB0_17:
	setp.eq.s32 	%p20, %r42, 0;
	@%p20 bra 	$L__BB0_21;
	shl.b32 	%r181, %r203, 2;
	add.s32 	%r48, %r9, %r181;
	ld.shared.u32 	%r182, [%r48];
	shl.b32 	%r183, %r203, 7;
	add.s32 	%r49, %r11, %r183;
	ld.shared.u32 	%r184, [%r49];
	mad.lo.s32 	%r207, %r184, %r182, %r207;
	setp.eq.s32 	%p21, %r42, 1;
	@%p21 bra 	$L__BB0_21;
	ld.shared.u32 	%r185, [%r48+4];
	ld.shared.u32 	%r186, [%r49+128];
	mad.lo.s32 	%r207, %r186, %r185, %r207;
	setp.eq.s32 	%p22, %r42, 2;
	@%p22 bra 	$L__BB0_21;
	ld.shared.u32 	%r187, [%r48+8];
	ld.shared.u32 	%r188, [%r49+256];
	mad.lo.s32 	%r207, %r188, %r187, %r207;
$L__BB0_21:
	add.s32 	%r209, %r209, -32;
$L__BB0_22:
	bar.sync 	0;
	add.s32 	%r193, %r193, 1;
	setp.ne.s32 	%p23, %r193, %r63;
	@%p23 bra 	$L__BB0_2;
$L__BB0_23:
	setp.ge.s32 	%p24, %r3, %r62;
	setp.ge.s32 	%p25, %r6, %r61;
	or.pred  	%p26, %p24, %p25;
	@%p26 bra 	$L__BB0_25;
	mad.lo.s32 	%r189, %r62, %r6, %r3;
	cvta.to.global.u64 	%rd10, %rd5;
	mul.wide.s32 	%rd11, %r189, 4;
	add.s64 	%rd12, %rd10, %rd11;
	st.global.u32 	[%rd12], %r207;
$L__BB0_25:
	ret;

}


// ===== COMPILED SASS (sm_100) =====

	.target	sm_100

	.elftype	@"ET_EXEC"


//--------------------- .note.nv.tkinfo           --------------------------
	.section	.note.nv.tkinfo,"",@"SHT_NOTE"
	.sectionflags	@"SHF_NOTE_NV_TKINFO"
	.tkinfo
        /*0018*/ 	.word	0x00000002
        /*0030*/ 	.string	""
        /*0030*/ 	.string	"ptxas"
        /*0030*/ 	.string	"Cuda compilation tools, release 13.0, V13.0.88"
        /*0030*/ 	.string	"Build cuda_13.0.r13.0/compiler.36424714_0"
        /*0030*/ 	.string	"-arch sm_100 -m 64 "



//--------------------- .note.nv.cuinfo           --------------------------
	.section	.note.nv.cuinfo,"",@"SHT_NOTE"
	.sectionflags	@"SHF_NOTE_NV_CUINFO"
        /*0018*/ 	.short	0x0002
        /*001a*/ 	.short	0x0064
        /*001c*/ 	.short	0x0082
	.zero		2


//--------------------- .nv.info                  --------------------------
	.section	.nv.info,"",@"SHT_CUDA_INFO"
	.align	4


	//----- nvinfo : EIATTR_REGCOUNT
	.align		4
        /*0000*/ 	.byte	0x04, 0x2f
        /*0002*/ 	.short	(.L_1 - .L_0)
	.align		4
.L_0:
        /*0004*/ 	.word	index@(_Z10matrix_mulPiS_S_iiii)
        /*0008*/ 	.word	0x0000001f


	//----- nvinfo : EIATTR_FRAME_SIZE
	.align		4
.L_1:
        /*000c*/ 	.byte	0x04, 0x11
        /*000e*/ 	.short	(.L_3 - .L_2)
	.align		4
.L_2:
        /*0010*/ 	.word	index@(_Z10matrix_mulPiS_S_iiii)
        /*0014*/ 	.word	0x00000000


	//----- nvinfo : EIATTR_MIN_STACK_SIZE
	.align		4
.L_3:
        /*0018*/ 	.byte	0x04, 0x12
        /*001a*/ 	.short	(.L_5 - .L_4)
	.align		4
.L_4:
        /*001c*/ 	.word	index@(_Z10matrix_mulPiS_S_iiii)
        /*0020*/ 	.word	0x00000000
.L_5:


//--------------------- .nv.compat                --------------------------
	.section	.nv.compat,"",@"SHT_CUDA_COMPAT_INFO"
	.align	4
        /*0000*/ 	.byte	0x02, 0x09, 0x00, 0x00, 0x02, 0x02, 0x01, 0x00, 0x02, 0x05, 0x05, 0x00, 0x03, 0x07, 0x01, 0x01
        /*0010*/ 	.byte	0x02, 0x03, 0x00, 0x00, 0x02, 0x06, 0x01, 0x00, 0x04, 0x0b, 0x08, 0x00, 0x09, 0x00, 0x00, 0x00
        /*0020*/ 	.byte	0x00, 0x00, 0x00, 0x00


//--------------------- .nv.info._Z10matrix_mulPiS_S_iiii --------------------------
	.section	.nv.info._Z10matrix_mulPiS_S_iiii,"",@"SHT_CUDA_INFO"
	.sectionflags	@""
	.align	4


	//----- nvinfo : EIATTR_CUDA_API_VERSION
	.align		4
        /*0000*/ 	.byte	0x04, 0x37
        /*0002*/ 	.short	(.L_7 - .L_6)
.L_6:
        /*0004*/ 	.word	0x00000082


	//----- nvinfo : EIATTR_KPARAM_INFO
	.align		4
.L_7:
        /*0008*/ 	.byte	0x04, 0x17
        /*000a*/ 	.short	(.L_9 - .L_8)
.L_8:
        /*000c*/ 	.word	0x00000000
        /*0010*/ 	.short	0x0006
        /*0012*/ 	.short	0x0024
        /*0014*/ 	.byte	0x00, 0xf0, 0x11, 0x00


	//----- nvinfo : EIATTR_KPARAM_INFO
	.align		4
.L_9:
        /*0018*/ 	.byte	0x04, 0x17
        /*001a*/ 	.short	(.L_11 - .L_10)
.L_10:
        /*001c*/ 	.word	0x00000000
        /*0020*/ 	.short	0x0005
        /*0022*/ 	.short	0x0020
        /*0024*/ 	.byte	0x00, 0xf0, 0x11, 0x00


	//----- nvinfo : EIATTR_KPARAM_INFO
	.align		4
.L_11:
        /*0028*/ 	.byte	0x04, 0x17
        /*002a*/ 	.short	(.L_13 - .L_12)
.L_12:
        /*002c*/ 	.word	0x00000000
        /*0030*/ 	.short	0x0004
        /*0032*/ 	.short	0x001c
        /*0034*/ 	.byte	0x00, 0xf0, 0x11, 0x00


	//----- nvinfo : EIATTR_KPARAM_INFO
	.align		4
.L_13:
        /*0038*/ 	.byte	0x04, 0x17
        /*003a*/ 	.short	(.L_15 - .L_14)
.L_14:
        /*003c*/ 	.word	0x00000000
        /*0040*/ 	.short	0x0003
        /*0042*/ 	.short	0x0018
        /*0044*/ 	.byte	0x00, 0xf0, 0x11, 0x00


	//----- nvinfo : EIATTR_KPARAM_INFO
	.align		4
.L_15:
        /*0048*/ 	.byte	0x04, 0x17
        /*004a*/ 	.short	(.L_17 - .L_16)
.L_16:
        /*004c*/ 	.word	0x00000000
        /*0050*/ 	.short	0x0002
        /*0052*/ 	.short	0x0010
        /*0054*/ 	.byte	0x00, 0xf5, 0x21, 0x00


	//----- nvinfo : EIATTR_KPARAM_INFO
	.align		4
.L_17:
        /*0058*/ 	.byte	0x04, 0x17
        /*005a*/ 	.short	(.L_19 - .L_18)
.L_18:
        /*005c*/ 	.word	0x00000000
        /*0060*/ 	.short	0x0001
        /*0062*/ 	.short	0x0008
        /*0064*/ 	.byte	0x00, 0xf5, 0x21, 0x00


	//----- nvinfo : EIATTR_KPARAM_INFO
	.align		4
.L_19:
        /*0068*/ 	.byte	0x04, 0x17
        /*006a*/ 	.short	(.L_21 - .L_20)
.L_20:
        /*006c*/ 	.word	0x00000000
        /*0070*/ 	.short	0x0000
        /*0072*/ 	.short	0x0000
        /*0074*/ 	.byte	0x00, 0xf5, 0x21, 0x00


	//----- nvinfo : EIATTR_SPARSE_MMA_MASK
	.align		4
.L_21:
        /*0078*/ 	.byte	0x03, 0x50
        /*007a*/ 	.short	0x0000


	//----- nvinfo : EIATTR_MAXREG_COUNT
	.align		4
        /*007c*/ 	.byte	0x03, 0x1b
        /*007e*/ 	.short	0x00ff


	//----- nvinfo : EIATTR_NUM_BARRIERS
	.align		4
        /*0080*/ 	.byte	0x02, 0x4c
        /*0082*/ 	.byte	0x01
	.zero		1


	//----- nvinfo : EIATTR_MERCURY_ISA_VERSION
	.align		4
        /*0084*/ 	.byte	0x03, 0x5f
        /*0086*/ 	.short	0x0101


	//----- nvinfo : EIATTR_UNUSED_LOAD_BYTE_OFFSET
	.align		4
        /*0088*/ 	.byte	0x04, 0x44
        /*008a*/ 	.short	(.L_23 - .L_22)


	//   ....[0]....
.L_22:
        /*008c*/ 	.word	0x00000af0
        /*0090*/ 	.word	0x00000fff


	//----- nvinfo : EIATTR_VRC_CTA_INIT_COUNT
	.align		4
.L_23:
        /*0094*/ 	.byte	0x02, 0x4a
	.zero		1
	.zero		1


	//----- nvinfo : EIATTR_EXIT_INSTR_OFFSETS
	.align		4
        /*0098*/ 	.byte	0x04, 0x1c
        /*009a*/ 	.short	(.L_25 - .L_24)


	//   ....[0]....
.L_24:
        /*009c*/ 	.word	0x00000c10


	//   ....[1]....
        /*00a0*/ 	.word	0x00000c60


	//----- nvinfo : EIATTR_CRS_STACK_SIZE
	.align		4
.L_25:
        /*00a4*/ 	.byte	0x04, 0x1e
        /*00a6*/ 	.short	(.L_27 - .L_26)
.L_26:
        /*00a8*/ 	.word	0x00000000


	//----- nvinfo : EIATTR_CBANK_PARAM_SIZE
	.align		4
.L_27:
        /*00ac*/ 	.byte	0x03, 0x19
        /*00ae*/ 	.short	0x0028


	//----- nvinfo : EIATTR_PARAM_CBANK
	.align		4
        /*00b0*/ 	.byte	0x04, 0x0a
        /*00b2*/ 	.short	(.L_29 - .L_28)
	.align		4
.L_28:
        /*00b4*/ 	.word	index@(.nv.constant0._Z10matrix_mulPiS_S_iiii)
        /*00b8*/ 	.short	0x0380
        /*00ba*/ 	.short	0x0028


	//----- nvinfo : EIATTR_SW_WAR
	.align		4
.L_29:
        /*00bc*/ 	.byte	0x04, 0x36
        /*00be*/ 	.short	(.L_31 - .L_30)
.L_30:
        /*00c0*/ 	.word	0x00000008
.L_31:


//--------------------- .nv.callgraph             --------------------------
	.section	.nv.callgraph,"",@"SHT_CUDA_CALLGRAPH"
	.align	4
	.sectionentsize	8
	.align		4
        /*0000*/ 	.word	0x00000000
	.align		4
        /*0004*/ 	.word	0xffffffff
	.align		4
        /*0008*/ 	.word	0x00000000
	.align		4
        /*000c*/ 	.word	0xfffffffe
	.align		4
        /*0010*/ 	.word	0x00000000
	.align		4
        /*0014*/ 	.word	0xfffffffd
	.align		4
        /*0018*/ 	.word	0x00000000
	.align		4
        /*001c*/ 	.word	0xfffffffc


//--------------------- .text._Z10matrix_mulPiS_S_iiii --------------------------
	.section	.text._Z10matrix_mulPiS_S_iiii,"ax",@progbits
	.align	128
        .global         _Z10matrix_mulPiS_S_iiii
        .type           _Z10matrix_mulPiS_S_iiii,@function
        .size           _Z10matrix_mulPiS_S_iiii,(.L_x_14 - _Z10matrix_mulPiS_S_iiii)
        .other          _Z10matrix_mulPiS_S_iiii,@"STO_CUDA_ENTRY STV_DEFAULT"
_Z10matrix_mulPiS_S_iiii:
.text._Z10matrix_mulPiS_S_iiii:
[----:B------:R-:W-:Y:S01]  /*0000*/  LDC R1, c[0x0][0x37c] ;  /* 0x0000df00ff017b82 */ /* 0x000fe20000000800 */
[----:B------:R-:W0:Y:S01]  /*0010*/  S2R R17, SR_CTAID.X ;  /* 0x0000000000117919 */ /* 0x000e220000002500 */
[----:B------:R-:W1:Y:S01]  /*0020*/  LDCU UR6, c[0x0][0x3a4] ;  /* 0x00007480ff0677ac */ /* 0x000e620008000800 */
[----:B------:R-:W-:Y:S01]  /*0030*/  HFMA2 R27, -RZ, RZ, 0, 0 ;  /* 0x00000000ff1b7431 */ /* 0x000fe200000001ff */
[----:B------:R-:W0:Y:S01]  /*0040*/  S2R R0, SR_TID.X ;  /* 0x0000000000007919 */ /* 0x000e220000002100 */
[----:B------:R-:W0:Y:S01]  /*0050*/  LDCU UR4, c[0x0][0x360] ;  /* 0x00006c00ff0477ac */ /* 0x000e220008000800 */
[----:B------:R-:W2:Y:S01]  /*0060*/  S2R R3, SR_CTAID.Y ;  /* 0x0000000000037919 */ /* 0x000ea20000002600 */
[----:B------:R-:W2:Y:S01]  /*0070*/  LDCU UR5, c[0x0][0x364] ;  /* 0x00006c80ff0577ac */ /* 0x000ea20008000800 */
[----:B------:R-:W2:Y:S01]  /*0080*/  S2R R2, SR_TID.Y ;  /* 0x0000000000027919 */ /* 0x000ea20000002200 */
[----:B------:R-:W3:Y:S01]  /*0090*/  LDCU.64 UR8, c[0x0][0x358] ;  /* 0x00006b00ff0877ac */ /* 0x000ee20008000a00 */
[----:B-1----:R-:W-:Y:S01]  /*00a0*/  UISETP.GE.AND UP0, UPT, UR6, 0x1, UPT ;  /* 0x000000010600788c */ /* 0x002fe2000bf06270 */
[----:B0-----:R-:W-:-:S02]  /*00b0*/  IMAD R21, R17, UR4, R0 ;  /* 0x0000000411157c24 */ /* 0x001fc4000f8e0200 */
[----:B--2---:R-:W-:-:S06]  /*00c0*/  IMAD R20, R3, UR5, R2 ;  /* 0x0000000503147c24 */ /* 0x004fcc000f8e0202 */
[----:B---3--:R-:W-:Y:S05]  /*00d0*/  BRA.U !UP0, `(.L_x_0) ;  /* 0x0000000908bc7547 */ /* 0x008fea000b800000 */
[----:B------:R-:W0:Y:S01]  /*00e0*/  S2UR UR6, SR_CgaCtaId ;  /* 0x00000000000679c3 */ /* 0x000e220000008800 */
[----:B------:R-:W1:Y:S01]  /*00f0*/  LDCU UR7, c[0x0][0x39c] ;  /* 0x00007380ff0777ac */ /* 0x000e620008000800 */
[----:B------:R-:W-:Y:S01]  /*0100*/  IMAD R18, R3, 0x20, R2 ;  /* 0x0000002003127824 */ /* 0x000fe200078e0202 */
[----:B------:R-:W-:Y:S01]  /*0110*/  LEA R17, R17, R0, 0x5 ;  /* 0x0000000011117211 */ /* 0x000fe200078e28ff */
[----:B------:R-:W-:Y:S01]  /*0120*/  IMAD.MOV.U32 R27, RZ, RZ, RZ ;  /* 0x000000ffff1b7224 */ /* 0x000fe200078e00ff */
[----:B------:R-:W2:Y:S01]  /*0130*/  LDCU UR10, c[0x0][0x3a0] ;  /* 0x00007400ff0a77ac */ /* 0x000ea20008000800 */
[----:B------:R-:W-:Y:S01]  /*0140*/  MOV R3, 0x20 ;  /* 0x0000002000037802 */ /* 0x000fe20000000f00 */
[----:B------:R-:W-:Y:S01]  /*0150*/  IMAD.MOV.U32 R5, RZ, RZ, RZ ;  /* 0x000000ffff057224 */ /* 0x000fe200078e00ff */
[----:B------:R-:W3:Y:S01]  /*0160*/  LDCU UR11, c[0x0][0x398] ;  /* 0x00007300ff0b77ac */ /* 0x000ee20008000800 */
[----:B------:R-:W-:Y:S02]  /*0170*/  UMOV UR4, 0x400 ;  /* 0x0000040000047882 */ /* 0x000fe40000000000 */
[----:B------:R-:W-:Y:S01]  /*0180*/  UIADD3 UR5, UPT, UPT, UR4, 0x1000, URZ ;  /* 0x0000100004057890 */ /* 0x000fe2000fffe0ff */
[----:B-1----:R-:W-:-:S04]  /*0190*/  ISETP.GE.AND P0, PT, R20, UR7, PT ;  /* 0x0000000714007c0c */ /* 0x002fc8000bf06270 */
[----:B--2---:R-:W-:Y:S01]  /*01a0*/  ISETP.LT.AND P0, PT, R21, UR10, !P0 ;  /* 0x0000000a15007c0c */ /* 0x004fe2000c701270 */
[----:B0-----:R-:W-:Y:S02]  /*01b0*/  ULEA UR5, UR6, UR5, 0x18 ;  /* 0x0000000506057291 */ /* 0x001fe4000f8ec0ff */
[----:B------:R-:W-:Y:S01]  /*01c0*/  ULEA UR4, UR6, UR4, 0x18 ;  /* 0x0000000406047291 */ /* 0x000fe2000f8ec0ff */
[----:B---3--:R-:W-:-:S03]  /*01d0*/  MOV R4, UR11 ;  /* 0x0000000b00047c02 */ /* 0x008fc60008000f00 */
[----:B------:R-:W-:Y:S02]  /*01e0*/  LEA R16, R0, UR5, 0x2 ;  /* 0x0000000500107c11 */ /* 0x000fe4000f8e10ff */
[----:B------:R-:W-:-:S03]  /*01f0*/  LEA R19, R2, UR4, 0x7 ;  /* 0x0000000402137c11 */ /* 0x000fc6000f8e38ff */
[----:B------:R-:W-:Y:S01]  /*0200*/  VIADD R6, R16, 0x400 ;  /* 0x0000040010067836 */ /* 0x000fe20000000000 */
[----:B------:R-:W-:-:S07]  /*0210*/  IADD3 R7, PT, PT, R19, 0x20, RZ ;  /* 0x0000002013077810 */ /* 0x000fce0007ffe0ff */
.L_x_12:
[----:B0-----:R-:W0:Y:S01]  /*0220*/  LDCU.64 UR4, c[0x0][0x398] ;  /* 0x00007300ff0477ac */ /* 0x001e220008000a00 */
[C---:B------:R-:W-:Y:S02]  /*0230*/  LEA R13, R5.reuse, R0, 0x5 ;  /* 0x00000000050d7211 */ /* 0x040fe400078e28ff */
[----:B------:R-:W-:Y:S01]  /*0240*/  LEA R12, R5, R2, 0x5 ;  /* 0x00000002050c7211 */ /* 0x000fe200078e28ff */
[----:B------:R-:W1:Y:S01]  /*0250*/  LDCU UR6, c[0x0][0x3a0] ;  /* 0x00007400ff0677ac */ /* 0x000e620008000800 */
[----:B0-----:R-:W-:Y:S02]  /*0260*/  ISETP.GE.AND P1, PT, R13, UR4, PT ;  /* 0x000000040d007c0c */ /* 0x001fe4000bf26270 */
[----:B------:R-:W-:Y:S02]  /*0270*/  ISETP.GE.AND P2, PT, R12, UR4, PT ;  /* 0x000000040c007c0c */ /* 0x000fe4000bf46270 */
[----:B------:R-:W-:Y:S02]  /*0280*/  ISETP.GE.OR P1, PT, R18, UR5, P1 ;  /* 0x0000000512007c0c */ /* 0x000fe40008f26670 */
[----:B-1----:R-:W-:-:S11]  /*0290*/  ISETP.GE.OR P2, PT, R17, UR6, P2 ;  /* 0x0000000611007c0c */ /* 0x002fd60009746670 */
[----:B------:R-:W0:Y:S01]  /*02a0*/  @!P1 LDC.64 R10, c[0x0][0x380] ;  /* 0x0000e000ff0a9b82 */ /* 0x000e220000000a00 */
[----:B------:R-:W-:Y:S01]  /*02b0*/  @!P1 IMAD R13, R18, UR4, R13 ;  /* 0x00000004120d9c24 */ /* 0x000fe2000f8e020d */
[----:B------:R-:W1:Y:S01]  /*02c0*/  LDCU UR4, c[0x0][0x3a4] ;  /* 0x00007480ff0477ac */ /* 0x000e620008000800 */
[----:B------:R-:W-:-:S05]  /*02d0*/  @!P2 IMAD R15, R12, UR6, R17 ;  /* 0x000000060c0fac24 */ /* 0x000fca000f8e0211 */
[----:B------:R-:W2:Y:S01]  /*02e0*/  @!P2 LDC.64 R8, c[0x0][0x388] ;  /* 0x0000e200ff08ab82 */ /* 0x000ea20000000a00 */
[----:B0-----:R-:W-:-:S06]  /*02f0*/  @!P1 IMAD.WIDE R10, R13, 0x4, R10 ;  /* 0x000000040d0a9825 */ /* 0x001fcc00078e020a */
[----:B------:R-:W3:Y:S01]  /*0300*/  @!P1 LDG.E R10, desc[UR8][R10.64] ;  /* 0x000000080a0a9981 */ /* 0x000ee2000c1e1900 */
[----:B--2---:R-:W-:-:S06]  /*0310*/  @!P2 IMAD.WIDE R8, R15, 0x4, R8 ;  /* 0x000000040f08a825 */ /* 0x004fcc00078e0208 */
[----:B------:R-:W2:Y:S01]  /*0320*/  @!P2 LDG.E R8, desc[UR8][R8.64] ;  /* 0x000000080808a981 */ /* 0x000ea2000c1e1900 */
[----:B------:R-:W0:Y:S01]  /*0330*/  @!P2 S2R R13, SR_CgaCtaId ;  /* 0x00000000000da919 */ /* 0x000e220000008800 */
[----:B------:R-:W-:-:S05]  /*0340*/  @!P2 MOV R12, 0x400 ;  /* 0x00000400000ca802 */ /* 0x000fca0000000f00 */
[----:B------:R-:W-:Y:S01]  /*0350*/  @!P2 VIADD R12, R12, 0x1000 ;  /* 0x000010000c0ca836 */ /* 0x000fe20000000000 */
[----:B------:R-:W-:Y:S01]  /*0360*/  IADD3 R5, PT, PT, R5, 0x1, RZ ;  /* 0x0000000105057810 */ /* 0x000fe20007ffe0ff */
[----:B------:R-:W-:Y:S03]  /*0370*/  BSSY.RECONVERGENT B1, `(.L_x_1) ;  /* 0x0000083000017945 */ /* 0x000fe60003800200 */
[----:B0-----:R-:W-:-:S04]  /*0380*/  @!P2 LEA R13, R13, R12, 0x18 ;  /* 0x0000000c0d0da211 */ /* 0x001fc800078ec0ff */
[----:B------:R-:W-:Y:S02]  /*0390*/  @!P2 LEA R15, R2, R13, 0x7 ;  /* 0x0000000d020fa211 */ /* 0x000fe400078e38ff */
[----:B------:R-:W-:-:S03]  /*03a0*/  @!P1 LEA R13, R0, R19, 0x2 ;  /* 0x00000013000d9211 */ /* 0x000fc600078e10ff */
[----:B------:R-:W-:Y:S02]  /*03b0*/  @!P2 IMAD R15, R0, 0x4, R15 ;  /* 0x00000004000fa824 */ /* 0x000fe400078e020f */
[----:B---3--:R0:W-:Y:S01]  /*03c0*/  @!P1 STS [R13], R10 ;  /* 0x0000000a0d009388 */ /* 0x0081e20000000800 */
[----:B-1----:R-:W-:-:S03]  /*03d0*/  ISETP.NE.AND P1, PT, R5, UR4, PT ;  /* 0x0000000405007c0c */ /* 0x002fc6000bf25270 */
[----:B--2---:R0:W-:Y:S01]  /*03e0*/  @!P2 STS [R15], R8 ;  /* 0x000000080f00a388 */ /* 0x0041e20000000800 */
[----:B------:R-:W-:Y:S06]  /*03f0*/  BAR.SYNC.DEFER_BLOCKING 0x0 ;  /* 0x0000000000007b1d */ /* 0x000fec0000010000 */
[----:B------:R-:W-:Y:S05]  /*0400*/  @!P0 BRA `(.L_x_2) ;  /* 0x0000000400e48947 */ /* 0x000fea0003800000 */
[C---:B------:R-:W-:Y:S01]  /*0410*/  ISETP.GE.AND P2, PT, R4.reuse, 0x20, PT ;  /* 0x000000200400780c */ /* 0x040fe20003f46270 */
[----:B------:R-:W-:Y:S03]  /*0420*/  BSSY.RECONVERGENT B0, `(.L_x_3) ;  /* 0x0000076000007945 */ /* 0x000fe60003800200 */
[----:B------:R-:W-:-:S04]  /*0430*/  SEL R3, R4, R3, !P2 ;  /* 0x0000000304037207 */ /* 0x000fc80005000000 */
[----:B------:R-:W-:-:S13]  /*0440*/  ISETP.GE.AND P2, PT, R3, 0x1, PT ;  /* 0x000000010300780c */ /* 0x000fda0003f46270 */
[----:B------:R-:W-:Y:S05]  /*0450*/  @!P2 BRA `(.L_x_4) ;  /* 0x0000000400c8a947 */ /* 0x000fea0003800000 */
[C---:B------:R-:W-:Y:S01]  /*0460*/  ISETP.GE.U32.AND P2, PT, R3.reuse, 0x10, PT ;  /* 0x000000100300780c */ /* 0x040fe20003f46070 */
[----:B------:R-:W-:Y:S01]  /*0470*/  BSSY.RECONVERGENT B2, `(.L_x_5) ;  /* 0x0000033000027945 */ /* 0x000fe20003800200 */
[----:B------:R-:W-:Y:S02]  /*0480*/  LOP3.LUT R22, R3, 0xf, RZ, 0xc0, !PT ;  /* 0x0000000f03167812 */ /* 0x000fe400078ec0ff */
[----:B------:R-:W-:-:S09]  /*0490*/  MOV R26, RZ ;  /* 0x000000ff001a7202 */ /* 0x000fd20000000f00 */
[----:B------:R-:W-:Y:S05]  /*04a0*/  @!P2 BRA `(.L_x_6) ;  /* 0x0000000000bca947 */ /* 0x000fea0003800000 */
[----:B------:R-:W-:Y:S01]  /*04b0*/  LOP3.LUT R26, R3, 0x7ffffff0, RZ, 0xc0, !PT ;  /* 0x7ffffff0031a7812 */ /* 0x000fe200078ec0ff */
[----:B------:R-:W-:Y:S01]  /*04c0*/  BSSY.RECONVERGENT B3, `(.L_x_6) ;  /* 0x000002d000037945 */ /* 0x000fe20003800200 */
[----:B------:R-:W-:Y:S01]  /*04d0*/  IMAD.MOV.U32 R24, RZ, RZ, R6 ;  /* 0x000000ffff187224 */ /* 0x000fe200078e0006 */
[----:B------:R-:W-:Y:S02]  /*04e0*/  MOV R23, R7 ;  /* 0x0000000700177202 */ /* 0x000fe40000000f00 */
[----:B------:R-:W-:-:S07]  /*04f0*/  IADD3 R25, PT, PT, -R26, RZ, RZ ;  /* 0x000000ff1a197210 */ /* 0x000fce0007ffe1ff */
.L_x_7:
[----:B0-----:R-:W-:Y:S01]  /*0500*/  LDS R8, [R24+-0x400] ;  /* 0xfffc000018087984 */ /* 0x001fe20000000800 */
[----:B------:R-:W-:-:S03]  /*0510*/  VIADD R25, R25, 0x10 ;  /* 0x0000001019197836 */ /* 0x000fc60000000000 */
[----:B------:R-:W0:Y:S02]  /*0520*/  LDS.128 R12, [R23+-0x20] ;  /* 0xffffe000170c7984 */ /* 0x000e240000000c00 */
[----:B------:R-:W-:Y:S02]  /*0530*/  ISETP.NE.AND P2, PT, R25, RZ, PT ;  /* 0x000000ff1900720c */ /* 0x000fe40003f45270 */
[----:B------:R-:W1:Y:S04]  /*0540*/  LDS R10, [R24+-0x380] ;  /* 0xfffc8000180a7984 */ /* 0x000e680000000800 */
[----:B------:R-:W2:Y:S01]  /*0550*/  LDS R9, [R24+-0x300] ;  /* 0xfffd000018097984 */ /* 0x000ea20000000800 */
[----:B0-----:R-:W-:-:S03]  /*0560*/  IMAD R8, R12, R8, R27 ;  /* 0x000000080c087224 */ /* 0x001fc600078e021b */
[----:B------:R-:W0:Y:S01]  /*0570*/  LDS R12, [R24+-0x280] ;  /* 0xfffd8000180c7984 */ /* 0x000e220000000800 */
[----:B-1----:R-:W-:-:S03]  /*0580*/  IMAD R8, R10, R13, R8 ;  /* 0x0000000d0a087224 */ /* 0x002fc600078e0208 */
[----:B------:R-:W-:Y:S01]  /*0590*/  LDS R13, [R24+-0x200] ;  /* 0xfffe0000180d7984 */ /* 0x000fe20000000800 */
[----:B--2---:R-:W-:-:S03]  /*05a0*/  IMAD R14, R9, R14, R8 ;  /* 0x0000000e090e7224 */ /* 0x004fc600078e0208 */
[----:B------:R-:W1:Y:S04]  /*05b0*/  LDS.128 R8, [R23+-0x10] ;  /* 0xfffff00017087984 */ /* 0x000e680000000c00 */
[----:B------:R-:W-:Y:S01]  /*05c0*/  LDS R27, [R24+0x380] ;  /* 0x00038000181b7984 */ /* 0x000fe20000000800 */
[----:B0-----:R-:W-:-:S03]  /*05d0*/  IMAD R12, R12, R15, R14 ;  /* 0x0000000f0c0c7224 */ /* 0x001fc600078e020e */
[----:B------:R-:W0:Y:S04]  /*05e0*/  LDS R14, [R24+-0x180] ;  /* 0xfffe8000180e7984 */ /* 0x000e280000000800 */
[----:B------:R-:W2:Y:S01]  /*05f0*/  LDS R15, [R24+-0x100] ;  /* 0xffff0000180f7984 */ /* 0x000ea20000000800 */
[----:B-1----:R-:W-:-:S03]  /*0600*/  IMAD R12, R8, R13, R12 ;  /* 0x0000000d080c7224 */ /* 0x002fc600078e020c */
[----:B------:R-:W1:Y:S01]  /*0610*/  LDS R8, [R24+-0x80] ;  /* 0xffff800018087984 */ /* 0x000e620000000800 */
[----:B0-----:R-:W-:-:S03]  /*0620*/  IMAD R12, R14, R9, R12 ;  /* 0x000000090e0c7224 */ /* 0x001fc600078e020c */
[----:B------:R-:W-:Y:S01]  /*0630*/  LDS R9, [R24] ;  /* 0x0000000018097984 */ /* 0x000fe20000000800 */
[----:B--2---:R-:W-:-:S03]  /*0640*/  IMAD R10, R15, R10, R12 ;  /* 0x0000000a0f0a7224 */ /* 0x004fc600078e020c */
[----:B------:R-:W0:Y:S01]  /*0650*/  LDS.128 R12, [R23] ;  /* 0x00000000170c7984 */ /* 0x000e220000000c00 */
[----:B-1----:R-:W-:-:S03]  /*0660*/  IMAD R8, R8, R11, R10 ;  /* 0x0000000b08087224 */ /* 0x002fc600078e020a */
[----:B------:R-:W1:Y:S04]  /*0670*/  LDS R10, [R24+0x80] ;  /* 0x00008000180a7984 */ /* 0x000e680000000800 */
[----:B------:R-:W2:Y:S01]  /*0680*/  LDS R11, [R24+0x100] ;  /* 0x00010000180b7984 */ /* 0x000ea20000000800 */
[----:B0-----:R-:W-:-:S03]  /*0690*/  IMAD R8, R12, R9, R8 ;  /* 0x000000090c087224 */ /* 0x001fc600078e0208 */
[----:B------:R-:W0:Y:S01]  /*06a0*/  LDS R12, [R24+0x180] ;  /* 0x00018000180c7984 */ /* 0x000e220000000800 */
[----:B-1----:R-:W-:-:S03]  /*06b0*/  IMAD R8, R10, R13, R8 ;  /* 0x0000000d0a087224 */ /* 0x002fc600078e0208 */
[----:B------:R-:W-:Y:S01]  /*06c0*/  LDS R13, [R24+0x200] ;  /* 0x00020000180d7984 */ /* 0x000fe20000000800 */
[----:B--2---:R-:W-:-:S03]  /*06d0*/  IMAD R14, R11, R14, R8 ;  /* 0x0000000e0b0e7224 */ /* 0x004fc600078e0208 */
[----:B------:R1:W2:Y:S02]  /*06e0*/  LDS.128 R8, [R23+0x10] ;  /* 0x0000100017087984 */ /* 0x0002a40000000c00 */
[----:B-1----:R-:W-:Y:S01]  /*06f0*/  IADD3 R23, PT, PT, R23, 0x40, RZ ;  /* 0x0000004017177810 */ /* 0x002fe20007ffe0ff */
[----:B0-----:R-:W-:Y:S02]  /*0700*/  IMAD R12, R12, R15, R14 ;  /* 0x0000000f0c0c7224 */ /* 0x001fe400078e020e */
[----:B------:R-:W0:Y:S04]  /*0710*/  LDS R14, [R24+0x280] ;  /* 0x00028000180e7984 */ /* 0x000e280000000800 */
[----:B------:R1:W3:Y:S01]  /*0720*/  LDS R15, [R24+0x300] ;  /* 0x00030000180f7984 */ /* 0x0002e20000000800 */
[----:B--2---:R-:W-:Y:S01]  /*0730*/  IMAD R8, R8, R13, R12 ;  /* 0x0000000d08087224 */ /* 0x004fe200078e020c */
[----:B-1----:R-:W-:-:S03]  /*0740*/  IADD3 R24, PT, PT, R24, 0x800, RZ ;  /* 0x0000080018187810 */ /* 0x002fc60007ffe0ff */
[----:B0-----:R-:W-:-:S04]  /*0750*/  IMAD R9, R14, R9, R8 ;  /* 0x000000090e097224 */ /* 0x001fc800078e0208 */
[----:B---3--:R-:W-:-:S04]  /*0760*/  IMAD R10, R15, R10, R9 ;  /* 0x0000000a0f0a7224 */ /* 0x008fc800078e0209 */
[----:B------:R-:W-:Y:S01]  /*0770*/  IMAD R27, R27, R11, R10 ;  /* 0x0000000b1b1b7224 */ /* 0x000fe200078e020a */
[----:B------:R-:W-:Y:S06]  /*0780*/  @P2 BRA `(.L_x_7) ;  /* 0xfffffffc005c2947 */ /* 0x000fec000383ffff */
[----:B------:R-:W-:Y:S05]  /*0790*/  BSYNC.RECONVERGENT B3 ;  /* 0x0000000000037941 */ /* 0x000fea0003800200 */
.L_x_6:
[----:B------:R-:W-:Y:S05]  /*07a0*/  BSYNC.RECONVERGENT B2 ;  /* 0x0000000000027941 */ /* 0x000fea0003800200 */
.L_x_5:
[----:B------:R-:W-:-:S13]  /*07b0*/  ISETP.NE.AND P2, PT, R22, RZ, PT ;  /* 0x000000ff1600720c */ /* 0x000fda0003f45270 */
[----:B------:R-:W-:Y:S05]  /*07c0*/  @!P2 BRA `(.L_x_4) ;  /* 0x0000000000eca947 */ /* 0x000fea0003800000 */
[----:B------:R-:W-:Y:S01]  /*07d0*/  ISETP.GE.U32.AND P2, PT, R22, 0x8, PT ;  /* 0x000000081600780c */ /* 0x000fe20003f46070 */
[----:B------:R-:W-:Y:S01]  /*07e0*/  BSSY.RECONVERGENT B2, `(.L_x_8) ;  /* 0x0000019000027945 */ /* 0x000fe20003800200 */
[----:B------:R-:W-:-:S04]  /*07f0*/  LOP3.LUT R24, R3, 0x7, RZ, 0xc0, !PT ;  /* 0x0000000703187812 */ /* 0x000fc800078ec0ff */
[----:B------:R-:W-:-:S07]  /*0800*/  ISETP.NE.AND P3, PT, R24, RZ, PT ;  /* 0x000000ff1800720c */ /* 0x000fce0003f65270 */
[----:B------:R-:W-:Y:S06]  /*0810*/  @!P2 BRA `(.L_x_9) ;  /* 0x000000000054a947 */ /* 0x000fec0003800000 */
[C---:B------:R-:W-:Y:S01]  /*0820*/  IMAD R22, R26.reuse, 0x80, R16 ;  /* 0x000000801a167824 */ /* 0x040fe200078e0210 */
[C---:B------:R-:W-:Y:S02]  /*0830*/  LEA R23, R26.reuse, R19, 0x2 ;  /* 0x000000131a177211 */ /* 0x040fe400078e10ff */
[----:B------:R-:W-:Y:S02]  /*0840*/  IADD3 R26, PT, PT, R26, 0x8, RZ ;  /* 0x000000081a1a7810 */ /* 0x000fe40007ffe0ff */
[----:B------:R-:W-:Y:S04]  /*0850*/  LDS R12, [R22] ;  /* 0x00000000160c7984 */ /* 0x000fe80000000800 */
[----:B0-----:R-:W0:Y:S04]  /*0860*/  LDS.128 R8, [R23] ;  /* 0x0000000017087984 */ /* 0x001e280000000c00 */
[----:B------:R-:W1:Y:S04]  /*0870*/  LDS R13, [R22+0x80] ;  /* 0x00008000160d7984 */ /* 0x000e680000000800 */
[----:B------:R-:W2:Y:S04]  /*0880*/  LDS R14, [R22+0x100] ;  /* 0x00010000160e7984 */ /* 0x000ea80000000800 */
[----:B------:R-:W-:Y:S04]  /*0890*/  LDS R28, [R22+0x280] ;  /* 0x00028000161c7984 */ /* 0x000fe80000000800 */
[----:B------:R-:W-:Y:S01]  /*08a0*/  LDS R25, [R22+0x300] ;  /* 0x0003000016197984 */ /* 0x000fe20000000800 */
[----:B0-----:R-:W-:-:S04]  /*08b0*/  IMAD R8, R8, R12, R27 ;  /* 0x0000000c08087224 */ /* 0x001fc800078e021b */
[----:B-1----:R-:W-:Y:S02]  /*08c0*/  IMAD R13, R13, R9, R8 ;  /* 0x000000090d0d7224 */ /* 0x002fe400078e0208 */
[----:B------:R-:W0:Y:S02]  /*08d0*/  LDS R8, [R22+0x180] ;  /* 0x0001800016087984 */ /* 0x000e240000000800 */
[----:B--2---:R-:W-:Y:S02]  /*08e0*/  IMAD R27, R14, R10, R13 ;  /* 0x0000000a0e1b7224 */ /* 0x004fe400078e020d */
[----:B------:R-:W-:Y:S04]  /*08f0*/  LDS R9, [R22+0x200] ;  /* 0x0002000016097984 */ /* 0x000fe80000000800 */
[----:B------:R-:W1:Y:S04]  /*0900*/  LDS.128 R12, [R23+0x10] ;  /* 0x00001000170c7984 */ /* 0x000e680000000c00 */
[----:B------:R-:W2:Y:S01]  /*0910*/  LDS R10, [R22+0x380] ;  /* 0x00038000160a7984 */ /* 0x000ea20000000800 */
[----:B0-----:R-:W-:-:S04]  /*0920*/  IMAD R8, R8, R11, R27 ;  /* 0x0000000b08087224 */ /* 0x001fc800078e021b */
[----:B-1----:R-:W-:-:S04]  /*0930*/  IMAD R8, R12, R9, R8 ;  /* 0x000000090c087224 */ /* 0x002fc800078e0208 */
[----:B------:R-:W-:-:S04]  /*0940*/  IMAD R8, R28, R13, R8 ;  /* 0x0000000d1c087224 */ /* 0x000fc800078e0208 */
[----:B------:R-:W-:-:S04]  /*0950*/  IMAD R8, R25, R14, R8 ;  /* 0x0000000e19087224 */ /* 0x000fc800078e0208 */
[----:B--2---:R-:W-:-:S07]  /*0960*/  IMAD R27, R10, R15, R8 ;  /* 0x0000000f0a1b7224 */ /* 0x004fce00078e0208 */
.L_x_9:
[----:B------:R-:W-:Y:S05]  /*0970*/  BSYNC.RECONVERGENT B2 ;  /* 0x0000000000027941 */ /* 0x000fea0003800200 */
.L_x_8:
[----:B------:R-:W-:Y:S05]  /*0980*/  @!P3 BRA `(.L_x_4) ;  /* 0x00000000007cb947 */ /* 0x000fea0003800000 */
[----:B------:R-:W-:Y:S01]  /*0990*/  ISETP.GE.U32.AND P2, PT, R24, 0x4, PT ;  /* 0x000000041800780c */ /* 0x000fe20003f46070 */
[----:B------:R-:W-:Y:S01]  /*09a0*/  BSSY.RECONVERGENT B2, `(.L_x_10) ;  /* 0x0000010000027945 */ /* 0x000fe20003800200 */
[----:B0-----:R-:W-:-:S04]  /*09b0*/  LOP3.LUT R13, R3, 0x3, RZ, 0xc0, !PT ;  /* 0x00000003030d7812 */ /* 0x001fc800078ec0ff */
[----:B------:R-:W-:-:S07]  /*09c0*/  ISETP.NE.AND P3, PT, R13, RZ, PT ;  /* 0x000000ff0d00720c */ /* 0x000fce0003f65270 */
[----:B------:R-:W-:Y:S06]  /*09d0*/  @!P2 BRA `(.L_x_11) ;  /* 0x000000000030a947 */ /* 0x000fec0003800000 */
[C---:B------:R-:W-:Y:S01]  /*09e0*/  LEA R8, R26.reuse, R19, 0x2 ;  /* 0x000000131a087211 */ /* 0x040fe200078e10ff */
[C---:B------:R-:W-:Y:S01]  /*09f0*/  IMAD R12, R26.reuse, 0x80, R16 ;  /* 0x000000801a0c7824 */ /* 0x040fe200078e0210 */
[----:B------:R-:W-:-:S04]  /*0a00*/  IADD3 R26, PT, PT, R26, 0x4, RZ ;  /* 0x000000041a1a7810 */ /* 0x000fc80007ffe0ff */
[----:B------:R-:W-:Y:S04]  /*0a10*/  LDS R14, [R12] ;  /* 0x000000000c0e7984 */ /* 0x000fe80000000800 */
[----:B------:R-:W0:Y:S04]  /*0a20*/  LDS.128 R8, [R8] ;  /* 0x0000000008087984 */ /* 0x000e280000000c00 */
[----:B------:R-:W1:Y:S04]  /*0a30*/  LDS R15, [R12+0x80] ;  /* 0x000080000c0f7984 */ /* 0x000e680000000800 */
[----:B------:R-:W2:Y:S04]  /*0a40*/  LDS R22, [R12+0x100] ;  /* 0x000100000c167984 */ /* 0x000ea80000000800 */
[----:B------:R-:W3:Y:S01]  /*0a50*/  LDS R23, [R12+0x180] ;  /* 0x000180000c177984 */ /* 0x000ee20000000800 */
[----:B0-----:R-:W-:-:S04]  /*0a60*/  IMAD R14, R8, R14, R27 ;  /* 0x0000000e080e7224 */ /* 0x001fc800078e021b */
[----:B-1----:R-:W-:-:S04]  /*0a70*/  IMAD R9, R15, R9, R14 ;  /* 0x000000090f097224 */ /* 0x002fc800078e020e */
[----:B--2---:R-:W-:-:S04]  /*0a80*/  IMAD R10, R22, R10, R9 ;  /* 0x0000000a160a7224 */ /* 0x004fc800078e0209 */
[----:B---3--:R-:W-:-:S07]  /*0a90*/  IMAD R27, R23, R11, R10 ;  /* 0x0000000b171b7224 */ /* 0x008fce00078e020a */
.L_x_11:
[----:B------:R-:W-:Y:S05]  /*0aa0*/  BSYNC.RECONVERGENT B2 ;  /* 0x0000000000027941 */ /* 0x000fea0003800200 */
.L_x_10:
[----:B------:R-:W-:Y:S05]  /*0ab0*/  @!P3 BRA `(.L_x_4) ;  /* 0x000000000030b947 */ /* 0x000fea0003800000 */
[C---:B------:R-:W-:Y:S01]  /*0ac0*/  IMAD R8, R26.reuse, 0x4, R19 ;  /* 0x000000041a087824 */ /* 0x040fe200078e0213 */
[----:B------:R-:W-:Y:S02]  /*0ad0*/  LEA R26, R26, R16, 0x7 ;  /* 0x000000101a1a7211 */ /* 0x000fe400078e38ff */
[----:B------:R-:W-:-:S03]  /*0ae0*/  ISETP.NE.AND P2, PT, R13, 0x1, PT ;  /* 0x000000010d00780c */ /* 0x000fc60003f45270 */
[----:B------:R-:W-:Y:S04]  /*0af0*/  LDS.128 R8, [R8] ;  /* 0x0000000008087984 */ /* 0x000fe80000000c00 */
[----:B------:R-:W0:Y:S02]  /*0b00*/  LDS R12, [R26] ;  /* 0x000000001a0c7984 */ /* 0x000e240000000800 */
[----:B0-----:R-:W-:-:S04]  /*0b10*/  IMAD R27, R8, R12, R27 ;  /* 0x0000000c081b7224 */ /* 0x001fc800078e021b */
[----:B------:R-:W-:Y:S05]  /*0b20*/  @!P2 BRA `(.L_x_4) ;  /* 0x000000000014a947 */ /* 0x000fea0003800000 */
[----:B------:R-:W-:Y:S01]  /*0b30*/  ISETP.NE.AND P2, PT, R13, 0x2, PT ;  /* 0x000000020d00780c */ /* 0x000fe20003f45270 */
[----:B------:R-:W0:-:S12]  /*0b40*/  LDS R8, [R26+0x80] ;  /* 0x000080001a087984 */ /* 0x000e180000000800 */
[----:B------:R-:W1:Y:S01]  /*0b50*/  @P2 LDS R11, [R26+0x100] ;  /* 0x000100001a0b2984 */ /* 0x000e620000000800 */
[----:B0-----:R-:W-:-:S04]  /*0b60*/  IMAD R27, R8, R9, R27 ;  /* 0x00000009081b7224 */ /* 0x001fc800078e021b */
[----:B-1----:R-:W-:-:S07]  /*0b70*/  @P2 IMAD R27, R11, R10, R27 ;  /* 0x0000000a0b1b2224 */ /* 0x002fce00078e021b */
.L_x_4:
[----:B------:R-:W-:Y:S05]  /*0b80*/  BSYNC.RECONVERGENT B0 ;  /* 0x0000000000007941 */ /* 0x000fea0003800200 */
.L_x_3:
[----:B------:R-:W-:-:S07]  /*0b90*/  IADD3 R4, PT, PT, R4, -0x20, RZ ;  /* 0xffffffe004047810 */ /* 0x000fce0007ffe0ff */
.L_x_2:
[----:B------:R-:W-:Y:S05]  /*0ba0*/  BSYNC.RECONVERGENT B1 ;  /* 0x0000000000017941 */ /* 0x000fea0003800200 */
.L_x_1:
[----:B------:R-:W-:Y:S06]  /*0bb0*/  BAR.SYNC.DEFER_BLOCKING 0x0 ;  /* 0x0000000000007b1d */ /* 0x000fec0000010000 */
[----:B------:R-:W-:Y:S05]  /*0bc0*/  @P1 BRA `(.L_x_12) ;  /* 0xfffffff400941947 */ /* 0x000fea000383ffff */
.L_x_0:
[----:B------:R-:W1:Y:S01]  /*0bd0*/  LDCU UR4, c[0x0][0x39c] ;  /* 0x00007380ff0477ac */ /* 0x000e620008000800 */
[----:B------:R-:W2:Y:S01]  /*0be0*/  LDCU UR5, c[0x0][0x3a0] ;  /* 0x00007400ff0577ac */ /* 0x000ea20008000800 */
[----:B-1----:R-:W-:-:S04]  /*0bf0*/  ISETP.GE.AND P0, PT, R20, UR4, PT ;  /* 0x0000000414007c0c */ /* 0x002fc8000bf06270 */
[----:B--2---:R-:W-:-:S13]  /*0c00*/  ISETP.GE.OR P0, PT, R21, UR5, P0 ;  /* 0x0000000515007c0c */ /* 0x004fda0008706670 */
[----:B------:R-:W-:Y:S05]  /*0c10*/  @P0 EXIT ;  /* 0x000000000000094d */ /* 0x000fea0003800000 */
[----:B------:R-:W1:Y:S01]  /*0c20*/  LDC.64 R2, c[0x0][0x390] ;  /* 0x0000e400ff027b82 */ /* 0x000e620000000a00 */
[----:B------:R-:W-:-:S04]  /*0c30*/  IMAD R21, R20, UR5, R21 ;  /* 0x0000000514157c24 */ /* 0x000fc8000f8e0215 */
[----:B-1----:R-:W-:-:S05]  /*0c40*/  IMAD.WIDE R2, R21, 0x4, R2 ;  /* 0x0000000415027825 */ /* 0x002fca00078e0202 */
[----:B------:R-:W-:Y:S01]  /*0c50*/  STG.E desc[UR8][R2.64], R27 ;  /* 0x0000001b02007986 */ /* 0x000fe2000c101908 */
[----:B------:R-:W-:Y:S05]  /*0c60*/  EXIT ;  /* 0x000000000000794d */ /* 0x000fea0003800000 */
.L_x_13:
[----:B------:R-:W-:-:S00]  /*0c70*/  BRA `(.L_x_13) ;  /* 0xfffffffc00fc7947 */ /* 0x000fc0000383ffff */
[----:B------:R-:W-:-:S00]  /*0c80*/  NOP ;  /* 0x0000000000007918 */ /* 0x000fc00000000000 */
[----:B------:R-:W-:-:S00]  /*0c90*/  NOP ;  /* 0x0000000000007918 */ /* 0x000fc00000000000 */
[----:B------:R-:W-:-:S00]  /*0ca0*/  NOP ;  /* 0x0000000000007918 */ /* 0x000fc00000000000 */
[----:B------:R-:W-:-:S00]  /*0cb0*/  NOP ;  /* 0x0000000000007918 */ /* 0x000fc00000000000 */
[----:B------:R-:W-:-:S00]  /*0cc0*/  NOP ;  /* 0x0000000000007918 */ /* 0x000fc00000000000 */
[----:B------:R-:W-:-:S00]  /*0cd0*/  NOP ;  /* 0x0000000000007918 */ /* 0x000fc00000000000 */
[----:B------:R-:W-:-:S00]  /*0ce0*/  NOP ;  /* 0x0000000000007918 */ /* 0x000fc00000000000 */
[----:B------:R-:W-:-:S00]  /*0cf0*/  NOP ;  /* 0x0000000000007918 */ /* 0x000fc00000000000 */
.L_x_14:


//--------------------- .nv.shared._Z10matrix_mulPiS_S_iiii --------------------------
	.section	.nv.shared._Z10matrix_mulPiS_S_iiii,"aw",@nobits
	.sectionflags	@""
	.align	4
.nv.shared._Z10matrix_mulPiS_S_iiii:
	.zero		9216


//--------------------- .nv.shared.reserved.0     --------------------------
	.section	.nv.shared.reserved.0,"aw",@nobits
	.weak		__nv_reservedSMEM_offset_0_alias
	.size		__nv_reservedSMEM_offset_0_alias, 0, 64
	.other		__nv_reservedSMEM_offset_0_alias,@"STO_CUDA_RESERVED_SHARED STV_DEFAULT"
__nv_reservedSMEM_offset_0_alias:
	.zero		0
	.zero		64


//--------------------- .nv.constant0._Z10matrix_mulPiS_S_iiii --------------------------
	.section	.nv.constant0._Z10matrix_mulPiS_S_iiii,"a",@progbits
	.sectionflags	@""
	.align	4
.nv.constant0._Z10matrix_mulPiS_S_iiii:
	.zero		936


//--------------------- SYMBOLS --------------------------

	.type		.nv.reservedSmem.offset0,@object
	.size		.nv.reservedSmem.offset0,0x4
	.type		.nv.reservedSmem.cap,@object
	.size		.nv.reservedSmem.cap,0x4
